//
// Generated by NVIDIA NVVM Compiler
//
// Compiler Build ID: CL-36424714
// Cuda compilation tools, release 13.0, V13.0.88
// Based on NVVM 20.0.0
//

.version 9.0
.target sm_100
.address_size 64

	// .globl	_Z4funcPfi

.visible .entry _Z4funcPfi(
	.param .u64 .ptr .align 1 _Z4funcPfi_param_0,
	.param .u32 _Z4funcPfi_param_1
)
{
	.reg .pred 	%p<3>;
	.reg .b32 	%r<9>;
	.reg .b64 	%rd<7>;

	ld.param.u64 	%rd2, [_Z4funcPfi_param_0];
	ld.param.u32 	%r2, [_Z4funcPfi_param_1];
	cvta.to.global.u64 	%rd1, %rd2;
	mov.u32 	%r3, %tid.x;
	mov.u32 	%r4, %ntid.x;
	mov.u32 	%r5, %ctaid.x;
	mad.lo.s32 	%r1, %r4, %r5, %r3;
	setp.ge.s32 	%p1, %r1, %r2;
	@%p1 bra 	$L__BB0_3;
	mul.wide.s32 	%rd3, %r1, 4;
	add.s64 	%rd4, %rd1, %rd3;
	mov.b32 	%r6, 1108606976;
	st.global.u32 	[%rd4], %r6;
	and.b32  	%r7, %r1, -2147483647;
	setp.ne.s32 	%p2, %r7, 1;
	@%p2 bra 	$L__BB0_3;
	mul.wide.u32 	%rd5, %r1, 4;
	add.s64 	%rd6, %rd1, %rd5;
	mov.b32 	%r8, 1108869120;
	st.global.u32 	[%rd6], %r8;
$L__BB0_3:
	ret;

}


// ===== COMPILED SASS (sm_100) =====

	.target	sm_100

	.elftype	@"ET_EXEC"


//--------------------- .note.nv.tkinfo           --------------------------
	.section	.note.nv.tkinfo,"",@"SHT_NOTE"
	.sectionflags	@"SHF_NOTE_NV_TKINFO"
	.tkinfo
        /*0018*/ 	.word	0x00000002
        /*0030*/ 	.string	""
        /*0030*/ 	.string	"ptxas"
        /*0030*/ 	.string	"Cuda compilation tools, release 13.0, V13.0.88"
        /*0030*/ 	.string	"Build cuda_13.0.r13.0/compiler.36424714_0"
        /*0030*/ 	.string	"-arch sm_100 -m 64 "



//--------------------- .note.nv.cuinfo           --------------------------
	.section	.note.nv.cuinfo,"",@"SHT_NOTE"
	.sectionflags	@"SHF_NOTE_NV_CUINFO"
        /*0018*/ 	.short	0x0002
        /*001a*/ 	.short	0x0064
        /*001c*/ 	.short	0x0082
	.zero		2


//--------------------- .nv.info                  --------------------------
	.section	.nv.info,"",@"SHT_CUDA_INFO"
	.align	4


	//----- nvinfo : EIATTR_REGCOUNT
	.align		4
        /*0000*/ 	.byte	0x04, 0x2f
        /*0002*/ 	.short	(.L_1 - .L_0)
	.align		4
.L_0:
        /*0004*/ 	.word	index@(_Z4funcPfi)
        /*0008*/ 	.word	0x0000000c


	//----- nvinfo : EIATTR_FRAME_SIZE
	.align		4
.L_1:
        /*000c*/ 	.byte	0x04, 0x11
        /*000e*/ 	.short	(.L_3 - .L_2)
	.align		4
.L_2:
        /*0010*/ 	.word	index@(_Z4funcPfi)
        /*0014*/ 	.word	0x00000000


	//----- nvinfo : EIATTR_MIN_STACK_SIZE
	.align		4
.L_3:
        /*0018*/ 	.byte	0x04, 0x12
        /*001a*/ 	.short	(.L_5 - .L_4)
	.align		4
.L_4:
        /*001c*/ 	.word	index@(_Z4funcPfi)
        /*0020*/ 	.word	0x00000000
.L_5:


//--------------------- .nv.compat                --------------------------
	.section	.nv.compat,"",@"SHT_CUDA_COMPAT_INFO"
	.align	4
        /*0000*/ 	.byte	0x02, 0x09, 0x00, 0x00, 0x02, 0x02, 0x01, 0x00, 0x02, 0x05, 0x05, 0x00, 0x03, 0x07, 0x01, 0x01
        /*0010*/ 	.byte	0x02, 0x03, 0x00, 0x00, 0x02, 0x06, 0x01, 0x00, 0x04, 0x0b, 0x08, 0x00, 0x09, 0x00, 0x00, 0x00
        /*0020*/ 	.byte	0x00, 0x00, 0x00, 0x00


//--------------------- .nv.info._Z4funcPfi       --------------------------
	.section	.nv.info._Z4funcPfi,"",@"SHT_CUDA_INFO"
	.sectionflags	@""
	.align	4


	//----- nvinfo : EIATTR_CUDA_API_VERSION
	.align		4
        /*0000*/ 	.byte	0x04, 0x37
        /*0002*/ 	.short	(.L_7 - .L_6)
.L_6:
        /*0004*/ 	.word	0x00000082


	//----- nvinfo : EIATTR_KPARAM_INFO
	.align		4
.L_7:
        /*0008*/ 	.byte	0x04, 0x17
        /*000a*/ 	.short	(.L_9 - .L_8)
.L_8:
        /*000c*/ 	.word	0x00000000
        /*0010*/ 	.short	0x0001
        /*0012*/ 	.short	0x0008
        /*0014*/ 	.byte	0x00, 0xf0, 0x11, 0x00


	//----- nvinfo : EIATTR_KPARAM_INFO
	.align		4
.L_9:
        /*0018*/ 	.byte	0x04, 0x17
        /*001a*/ 	.short	(.L_11 - .L_10)
.L_10:
        /*001c*/ 	.word	0x00000000
        /*0020*/ 	.short	0x0000
        /*0022*/ 	.short	0x0000
        /*0024*/ 	.byte	0x00, 0xf5, 0x21, 0x00


	//----- nvinfo : EIATTR_SPARSE_MMA_MASK
	.align		4
.L_11:
        /*0028*/ 	.byte	0x03, 0x50
        /*002a*/ 	.short	0x0000


	//----- nvinfo : EIATTR_MAXREG_COUNT
	.align		4
        /*002c*/ 	.byte	0x03, 0x1b
        /*002e*/ 	.short	0x00ff


	//----- nvinfo : EIATTR_MERCURY_ISA_VERSION
	.align		4
        /*0030*/ 	.byte	0x03, 0x5f
        /*0032*/ 	.short	0x0101


	//----- nvinfo : EIATTR_VRC_CTA_INIT_COUNT
	.align		4
        /*0034*/ 	.byte	0x02, 0x4a
	.zero		1
	.zero		1


	//----- nvinfo : EIATTR_EXIT_INSTR_OFFSETS
	.align		4
        /*0038*/ 	.byte	0x04, 0x1c
        /*003a*/ 	.short	(.L_13 - .L_12)


	//   ....[0]....
.L_12:
        /*003c*/ 	.word	0x00000070


	//   ....[1]....
        /*0040*/ 	.word	0x000000f0


	//   ....[2]....
        /*0044*/ 	.word	0x00000130


	//----- nvinfo : EIATTR_CBANK_PARAM_SIZE
	.align		4
.L_13:
        /*0048*/ 	.byte	0x03, 0x19
        /*004a*/ 	.short	0x000c


	//----- nvinfo : EIATTR_PARAM_CBANK
	.align		4
        /*004c*/ 	.byte	0x04, 0x0a
        /*004e*/ 	.short	(.L_15 - .L_14)
	.align		4
.L_14:
        /*0050*/ 	.word	index@(.nv.constant0._Z4funcPfi)
        /*0054*/ 	.short	0x0380
        /*0056*/ 	.short	0x000c


	//----- nvinfo : EIATTR_SW_WAR
	.align		4
.L_15:
        /*0058*/ 	.byte	0x04, 0x36
        /*005a*/ 	.short	(.L_17 - .L_16)
.L_16:
        /*005c*/ 	.word	0x00000008
.L_17:


//--------------------- .nv.callgraph             --------------------------
	.section	.nv.callgraph,"",@"SHT_CUDA_CALLGRAPH"
	.align	4
	.sectionentsize	8
	.align		4
        /*0000*/ 	.word	0x00000000
	.align		4
        /*0004*/ 	.word	0xffffffff
	.align		4
        /*0008*/ 	.word	0x00000000
	.align		4
        /*000c*/ 	.word	0xfffffffe
	.align		4
        /*0010*/ 	.word	0x00000000
	.align		4
        /*0014*/ 	.word	0xfffffffd
	.align		4
        /*0018*/ 	.word	0x00000000
	.align		4
        /*001c*/ 	.word	0xfffffffc


//--------------------- .text._Z4funcPfi          --------------------------
	.section	.text._Z4funcPfi,"ax",@progbits
	.align	128
        .global         _Z4funcPfi
        .type           _Z4funcPfi,@function
        .size           _Z4funcPfi,(.L_x_1 - _Z4funcPfi)
        .other          _Z4funcPfi,@"STO_CUDA_ENTRY STV_DEFAULT"
_Z4funcPfi:
.text._Z4funcPfi:
[----:B------:R-:W-:Y:S01]  /*0000*/  LDC R1, c[0x0][0x37c] ;  /* 0x0000df00ff017b82 */ /* 0x000fe20000000800 */
[----:B------:R-:W0:Y:S01]  /*0010*/  S2R R7, SR_TID.X ;  /* 0x0000000000077919 */ /* 0x000e220000002100 */
[----:B------:R-:W0:Y:S01]  /*0020*/  LDCU UR4, c[0x0][0x360] ;  /* 0x00006c00ff0477ac */ /* 0x000e220008000800 */
[----:B------:R-:W0:Y:S01]  /*0030*/  S2R R0, SR_CTAID.X ;  /* 0x0000000000007919 */ /* 0x000e220000002500 */
[----:B------:R-:W1:Y:S01]  /*0040*/  LDCU UR5, c[0x0][0x388] ;  /* 0x00007100ff0577ac */ /* 0x000e620008000800 */
[----:B0-----:R-:W-:-:S05]  /*0050*/  IMAD R7, R0, UR4, R7 ;  /* 0x0000000400077c24 */ /* 0x001fca000f8e0207 */
[----:B-1----:R-:W-:-:S13]  /*0060*/  ISETP.GE.AND P0, PT, R7, UR5, PT ;  /* 0x0000000507007c0c */ /* 0x002fda000bf06270 */
[----:B------:R-:W-:Y:S05]  /*0070*/  @P0 EXIT ;  /* 0x000000000000094d */ /* 0x000fea0003800000 */
[----:B------:R-:W0:Y:S01]  /*0080*/  LDC.64 R4, c[0x0][0x380] ;  /* 0x0000e000ff047b82 */ /* 0x000e220000000a00 */
[----:B------:R-:W1:Y:S01]  /*0090*/  LDCU.64 UR4, c[0x0][0x358] ;  /* 0x00006b00ff0477ac */ /* 0x000e620008000a00 */
[----:B------:R-:W-:Y:S01]  /*00a0*/  LOP3.LUT R0, R7, 0x80000001, RZ, 0xc0, !PT ;  /* 0x8000000107007812 */ /* 0x000fe200078ec0ff */
[----:B------:R-:W-:-:S03]  /*00b0*/  HFMA2 R9, -RZ, RZ, 3.0390625, 0 ;  /* 0x42140000ff097431 */ /* 0x000fc600000001ff */
[----:B------:R-:W-:Y:S01]  /*00c0*/  ISETP.NE.AND P0, PT, R0, 0x1, PT ;  /* 0x000000010000780c */ /* 0x000fe20003f05270 */
[----:B0-----:R-:W-:-:S05]  /*00d0*/  IMAD.WIDE R2, R7, 0x4, R4 ;  /* 0x0000000407027825 */ /* 0x001fca00078e0204 */
[----:B-1----:R0:W-:Y:S07]  /*00e0*/  STG.E desc[UR4][R2.64], R9 ;  /* 0x0000000902007986 */ /* 0x0021ee000c101904 */
[----:B------:R-:W-:Y:S05]  /*00f0*/  @P0 EXIT ;  /* 0x000000000000094d */ /* 0x000fea0003800000 */
[----:B0-----:R-:W-:Y:S01]  /*0100*/  IMAD.WIDE.U32 R2, R7, 0x4, R4 ;  /* 0x0000000407027825 */ /* 0x001fe200078e0004 */
[----:B------:R-:W-:-:S05]  /*0110*/  MOV R5, 0x42180000 ;  /* 0x4218000000057802 */ /* 0x000fca0000000f00 */
[----:B------:R-:W-:Y:S01]  /*0120*/  STG.E desc[UR4][R2.64], R5 ;  /* 0x0000000502007986 */ /* 0x000fe2000c101904 */
[----:B------:R-:W-:Y:S05]  /*0130*/  EXIT ;  /* 0x000000000000794d */ /* 0x000fea0003800000 */
.L_x_0:
[----:B------:R-:W-:-:S00]  /*0140*/  BRA `(.L_x_0) ;  /* 0xfffffffc00fc7947 */ /* 0x000fc0000383ffff */
[----:B------:R-:W-:-:S00]  /*0150*/  NOP ;  /* 0x0000000000007918 */ /* 0x000fc00000000000 */
        /* <DEDUP_REMOVED lines=10> */
.L_x_1:


//--------------------- .nv.shared.reserved.0     --------------------------
	.section	.nv.shared.reserved.0,"aw",@nobits
	.weak		__nv_reservedSMEM_offset_0_alias
	.size		__nv_reservedSMEM_offset_0_alias, 0, 64
	.other		__nv_reservedSMEM_offset_0_alias,@"STO_CUDA_RESERVED_SHARED STV_DEFAULT"
__nv_reservedSMEM_offset_0_alias:
	.zero		0
	.zero		64


//--------------------- .nv.constant0._Z4funcPfi  --------------------------
	.section	.nv.constant0._Z4funcPfi,"a",@progbits
	.sectionflags	@""
	.align	4
.nv.constant0._Z4funcPfi:
	.zero		908


//--------------------- SYMBOLS --------------------------

	.type		.nv.reservedSmem.offset0,@object
	.size		.nv.reservedSmem.offset0,0x4
